	.headerflags	@"EF_CUDA_TEXMODE_UNIFIED EF_CUDA_64BIT_ADDRESS EF_CUDA_ACCELERATORS EF_CUDA_SM90 EF_CUDA_VIRTUAL_SM(EF_CUDA_SM90)"
	.elftype	@"ET_EXEC"


//--------------------- .nv.info                  --------------------------
	.section	.nv.info,"",@"SHT_CUDA_INFO"
	.align	4


	//----- nvinfo : EIATTR_REGCOUNT
	.align		4
        /*0000*/ 	.byte	0x04, 0x2f
        /*0002*/ 	.short	(.L_3 - .L_2)
	.align		4
.L_2:
        /*0004*/ 	.word	index@(triton_poi_fused__native_batch_norm_legit_no_training_relu_45)
        /*0008*/ 	.word	0x0000001a


	//----- nvinfo : EIATTR_MIN_STACK_SIZE
	.align		4
.L_3:
        /*000c*/ 	.byte	0x04, 0x12
        /*000e*/ 	.short	(.L_5 - .L_4)
	.align		4
.L_4:
        /*0010*/ 	.word	index@(triton_poi_fused__native_batch_norm_legit_no_training_relu_45)
        /*0014*/ 	.word	0x00000000


	//----- nvinfo : EIATTR_FRAME_SIZE
	.align		4
.L_5:
        /*0018*/ 	.byte	0x04, 0x11
        /*001a*/ 	.short	(.L_7 - .L_6)
	.align		4
.L_6:
        /*001c*/ 	.word	index@(triton_poi_fused__native_batch_norm_legit_no_training_relu_45)
        /*0020*/ 	.word	0x00000000


	//----- nvinfo : EIATTR_MIN_STACK_SIZE
	.align		4
.L_7:
        /*0024*/ 	.byte	0x04, 0x12
        /*0026*/ 	.short	(.L_9 - .L_8)
	.align		4
.L_8:
        /*0028*/ 	.word	index@(triton_poi_fused__native_batch_norm_legit_no_training_relu_45)
        /*002c*/ 	.word	0x00000000
.L_9:


//--------------------- .nv.info.triton_poi_fused__native_batch_norm_legit_no_training_relu_45 --------------------------
	.section	.nv.info.triton_poi_fused__native_batch_norm_legit_no_training_relu_45,"",@"SHT_CUDA_INFO"
	.sectionflags	@""
	.align	4


	//----- nvinfo : EIATTR_CUDA_API_VERSION
	.align		4
        /*0000*/ 	.byte	0x04, 0x37
        /*0002*/ 	.short	(.L_11 - .L_10)
.L_10:
        /*0004*/ 	.word	0x0000007c


	//----- nvinfo : EIATTR_KPARAM_INFO
	.align		4
.L_11:
        /*0008*/ 	.byte	0x04, 0x17
        /*000a*/ 	.short	(.L_13 - .L_12)
.L_12:
        /*000c*/ 	.word	0x00000000
        /*0010*/ 	.short	0x0007
        /*0012*/ 	.short	0x0034
        /*0014*/ 	.byte	0x00, 0xf0, 0x11, 0x00


	//----- nvinfo : EIATTR_KPARAM_INFO
	.align		4
.L_13:
        /*0018*/ 	.byte	0x04, 0x17
        /*001a*/ 	.short	(.L_15 - .L_14)
.L_14:
        /*001c*/ 	.word	0x00000000
        /*0020*/ 	.short	0x0006
        /*0022*/ 	.short	0x0030
        /*0024*/ 	.byte	0x00, 0xf0, 0x11, 0x00


	//----- nvinfo : EIATTR_KPARAM_INFO
	.align		4
.L_15:
        /*0028*/ 	.byte	0x04, 0x17
        /*002a*/ 	.short	(.L_17 - .L_16)
.L_16:
        /*002c*/ 	.word	0x00000000
        /*0030*/ 	.short	0x0005
        /*0032*/ 	.short	0x0028
        /*0034*/ 	.byte	0x00, 0xf4, 0x21, 0x00


	//----- nvinfo : EIATTR_KPARAM_INFO
	.align		4
.L_17:
        /*0038*/ 	.byte	0x04, 0x17
        /*003a*/ 	.short	(.L_19 - .L_18)
.L_18:
        /*003c*/ 	.word	0x00000000
        /*0040*/ 	.short	0x0004
        /*0042*/ 	.short	0x0020
        /*0044*/ 	.byte	0x00, 0xf4, 0x21, 0x00


	//----- nvinfo : EIATTR_KPARAM_INFO
	.align		4
.L_19:
        /*0048*/ 	.byte	0x04, 0x17
        /*004a*/ 	.short	(.L_21 - .L_20)
.L_20:
        /*004c*/ 	.word	0x00000000
        /*0050*/ 	.short	0x0003
        /*0052*/ 	.short	0x0018
        /*0054*/ 	.byte	0x00, 0xf4, 0x21, 0x00


	//----- nvinfo : EIATTR_KPARAM_INFO
	.align		4
.L_21:
        /*0058*/ 	.byte	0x04, 0x17
        /*005a*/ 	.short	(.L_23 - .L_22)
.L_22:
        /*005c*/ 	.word	0x00000000
        /*0060*/ 	.short	0x0002
        /*0062*/ 	.short	0x0010
        /*0064*/ 	.byte	0x00, 0xf4, 0x21, 0x00


	//----- nvinfo : EIATTR_KPARAM_INFO
	.align		4
.L_23:
        /*0068*/ 	.byte	0x04, 0x17
        /*006a*/ 	.short	(.L_25 - .L_24)
.L_24:
        /*006c*/ 	.word	0x00000000
        /*0070*/ 	.short	0x0001
        /*0072*/ 	.short	0x0008
        /*0074*/ 	.byte	0x00, 0xf4, 0x21, 0x00


	//----- nvinfo : EIATTR_KPARAM_INFO
	.align		4
.L_25:
        /*0078*/ 	.byte	0x04, 0x17
        /*007a*/ 	.short	(.L_27 - .L_26)
.L_26:
        /*007c*/ 	.word	0x00000000
        /*0080*/ 	.short	0x0000
        /*0082*/ 	.short	0x0000
        /*0084*/ 	.byte	0x00, 0xf4, 0x21, 0x00


	//----- nvinfo : EIATTR_SPARSE_MMA_MASK
	.align		4
.L_27:
        /*0088*/ 	.byte	0x03, 0x50
        /*008a*/ 	.short	0x0000


	//----- nvinfo : EIATTR_MAXREG_COUNT
	.align		4
        /*008c*/ 	.byte	0x03, 0x1b
        /*008e*/ 	.short	0x00ff


	//----- nvinfo : EIATTR_EXIT_INSTR_OFFSETS
	.align		4
        /*0090*/ 	.byte	0x04, 0x1c
        /*0092*/ 	.short	(.L_29 - .L_28)


	//   ....[0]....
.L_28:
        /*0094*/ 	.word	0x000005c0


	//   ....[1]....
        /*0098*/ 	.word	0x00000680


	//----- nvinfo : EIATTR_REQNTID
	.align		4
.L_29:
        /*009c*/ 	.byte	0x04, 0x10
        /*009e*/ 	.short	(.L_31 - .L_30)
.L_30:
        /*00a0*/ 	.word	0x00000080
        /*00a4*/ 	.word	0x00000001
        /*00a8*/ 	.word	0x00000001


	//----- nvinfo : EIATTR_CBANK_PARAM_SIZE
	.align		4
.L_31:
        /*00ac*/ 	.byte	0x03, 0x19
        /*00ae*/ 	.short	0x0038


	//----- nvinfo : EIATTR_PARAM_CBANK
	.align		4
        /*00b0*/ 	.byte	0x04, 0x0a
        /*00b2*/ 	.short	(.L_33 - .L_32)
	.align		4
.L_32:
        /*00b4*/ 	.word	index@(.nv.constant0.triton_poi_fused__native_batch_norm_legit_no_training_relu_45)
        /*00b8*/ 	.short	0x0210
        /*00ba*/ 	.short	0x0038


	//----- nvinfo : EIATTR_SW_WAR
	.align		4
.L_33:
        /*00bc*/ 	.byte	0x04, 0x36
        /*00be*/ 	.short	(.L_35 - .L_34)
.L_34:
        /*00c0*/ 	.word	0x00000008
.L_35:


//--------------------- .nv.callgraph             --------------------------
	.section	.nv.callgraph,"",@"SHT_CUDA_CALLGRAPH"
	.align	4
	.sectionentsize	8
	.align		4
        /*0000*/ 	.word	0x00000000
	.align		4
        /*0004*/ 	.word	0xffffffff
	.align		4
        /*0008*/ 	.word	0x00000000
	.align		4
        /*000c*/ 	.word	0xfffffffe
	.align		4
        /*0010*/ 	.word	0x00000000
	.align		4
        /*0014*/ 	.word	0xfffffffd
	.align		4
        /*0018*/ 	.word	0x00000000
	.align		4
        /*001c*/ 	.word	0xfffffffc


//--------------------- .nv.constant4             --------------------------
	.section	.nv.constant4,"a",@progbits
	.align	8
	.align		8
.nv.constant4:
        /*0000*/ 	.dword	_$_str
	.align		8
        /*0008*/ 	.dword	_$_str_$_2


//--------------------- .text.triton_poi_fused__native_batch_norm_legit_no_training_relu_45 --------------------------
	.section	.text.triton_poi_fused__native_batch_norm_legit_no_training_relu_45,"ax",@progbits
	.sectionflags	@"SHF_BARRIERS=1"
	.align	128
        .global         triton_poi_fused__native_batch_norm_legit_no_training_relu_45
        .type           triton_poi_fused__native_batch_norm_legit_no_training_relu_45,@function
        .size           triton_poi_fused__native_batch_norm_legit_no_training_relu_45,(.L_x_1 - triton_poi_fused__native_batch_norm_legit_no_training_relu_45)
        .other          triton_poi_fused__native_batch_norm_legit_no_training_relu_45,@"STO_CUDA_ENTRY STV_DEFAULT"
triton_poi_fused__native_batch_norm_legit_no_training_relu_45:
.text.triton_poi_fused__native_batch_norm_legit_no_training_relu_45:
[----:B------:R-:W0:Y:S01]  /*0000*/  LDC R1, c[0x0][0x28] ;  /* 0x00000a00ff017b82 */ /* 0x000e220000000800 */
[----:B------:R-:W1:Y:S07]  /*0010*/  S2R R0, SR_CTAID.Y ;  /* 0x0000000000007919 */ /* 0x000e6e0000002600 */
[----:B------:R-:W2:Y:S01]  /*0020*/  LDC.64 R6, c[0x0][0x220] ;  /* 0x00008800ff067b82 */ /* 0x000ea20000000a00 */
[----:B------:R-:W-:Y:S01]  /*0030*/  ULDC.64 UR6, c[0x0][0x208] ;  /* 0x0000820000067ab9 */ /* 0x000fe20000000a00 */
[----:B------:R-:W3:Y:S01]  /*0040*/  S2R R12, SR_TID.X ;  /* 0x00000000000c7919 */ /* 0x000ee20000002100 */
[----:B------:R-:W4:Y:S05]  /*0050*/  S2R R14, SR_CTAID.X ;  /* 0x00000000000e7919 */ /* 0x000f2a0000002500 */
[----:B------:R-:W5:Y:S08]  /*0060*/  LDC.64 R4, c[0x0][0x210] ;  /* 0x00008400ff047b82 */ /* 0x000f700000000a00 */
[----:B------:R-:W4:Y:S08]  /*0070*/  LDC.64 R18, c[0x0][0x218] ;  /* 0x00008600ff127b82 */ /* 0x000f300000000a00 */
[----:B------:R-:W5:Y:S01]  /*0080*/  LDC.64 R10, c[0x0][0x228] ;  /* 0x00008a00ff0a7b82 */ /* 0x000f620000000a00 */
[----:B-1----:R-:W-:-:S02]  /*0090*/  IMAD.SHL.U32 R0, R0, 0x40, RZ ;  /* 0x0000004000007824 */ /* 0x002fc400078e00ff */
[----:B---3--:R-:W-:-:S05]  /*00a0*/  IMAD.SHL.U32 R13, R12, 0x2, RZ ;  /* 0x000000020c0d7824 */ /* 0x008fca00078e00ff */
[----:B------:R-:W-:-:S04]  /*00b0*/  LOP3.LUT R16, R0, 0x3e, R13, 0xf8, !PT ;  /* 0x0000003e00107812 */ /* 0x000fc800078ef80d */
[C---:B------:R-:W-:Y:S01]  /*00c0*/  ISETP.GE.AND P1, PT, R16.reuse, 0x600, PT ;  /* 0x000006001000780c */ /* 0x040fe20003f26270 */
[----:B------:R-:W-:-:S05]  /*00d0*/  IMAD.HI R2, R16, 0x2aaaaaab, RZ ;  /* 0x2aaaaaab10027827 */ /* 0x000fca00078e02ff */
[----:B------:R-:W-:-:S04]  /*00e0*/  SHF.R.U32.HI R3, RZ, 0x1f, R2 ;  /* 0x0000001fff037819 */ /* 0x000fc80000011602 */
[----:B------:R-:W-:Y:S02]  /*00f0*/  LEA.HI.SX32 R21, R2, R3, 0x1a ;  /* 0x0000000302157211 */ /* 0x000fe400078fd2ff */
[----:B------:R-:W-:-:S03]  /*0100*/  CS2R R2, SRZ ;  /* 0x0000000000027805 */ /* 0x000fc6000001ff00 */
[----:B------:R-:W-:-:S04]  /*0110*/  IMAD R17, R21, -0x180, R16 ;  /* 0xfffffe8015117824 */ /* 0x000fc800078e0210 */
[----:B--2---:R-:W-:-:S05]  /*0120*/  IMAD.WIDE R6, R17, 0x4, R6 ;  /* 0x0000000411067825 */ /* 0x004fca00078e0206 */
[----:B------:R1:W2:Y:S01]  /*0130*/  @!P1 LDG.E.EL.64 R2, desc[UR6][R6.64] ;  /* 0x0000000606029981 */ /* 0x0002a2000c2e1b00 */
[----:B------:R-:W-:Y:S01]  /*0140*/  SHF.R.U32.HI R15, RZ, 0x5, R12 ;  /* 0x00000005ff0f7819 */ /* 0x000fe2000001160c */
[----:B----4-:R-:W-:Y:S02]  /*0150*/  IMAD.SHL.U32 R14, R14, 0x4, RZ ;  /* 0x000000040e0e7824 */ /* 0x010fe400078e00ff */
[----:B0-----:R-:W-:Y:S01]  /*0160*/  IMAD.WIDE R18, R17, 0x4, R18 ;  /* 0x0000000411127825 */ /* 0x001fe200078e0212 */
[----:B------:R-:W-:-:S04]  /*0170*/  SGXT.U32 R15, R15, 0x2 ;  /* 0x000000020f0f781a */ /* 0x000fc80000000000 */
[----:B------:R-:W-:Y:S02]  /*0180*/  LOP3.LUT R8, R14, R15, RZ, 0xfc, !PT ;  /* 0x0000000f0e087212 */ /* 0x000fe400078efcff */
[----:B-1----:R-:W-:Y:S02]  /*0190*/  CS2R R6, SRZ ;  /* 0x0000000000067805 */ /* 0x002fe4000001ff00 */
[C---:B------:R-:W-:Y:S01]  /*01a0*/  ISETP.GE.AND P0, PT, R8.reuse, 0x4, PT ;  /* 0x000000040800780c */ /* 0x040fe20003f06270 */
[----:B------:R-:W-:Y:S02]  /*01b0*/  IMAD R20, R8, 0x180, R17 ;  /* 0x0000018008147824 */ /* 0x000fe400078e0211 */
[----:B------:R-:W0:Y:S01]  /*01c0*/  LDC.64 R8, c[0x0][0x230] ;  /* 0x00008c00ff087b82 */ /* 0x000e220000000a00 */
[----:B------:R-:W-:Y:S01]  /*01d0*/  ISETP.LT.AND P0, PT, R16, 0x600, !P0 ;  /* 0x000006001000780c */ /* 0x000fe20004701270 */
[----:B------:R-:W-:Y:S01]  /*01e0*/  IMAD R21, R21, 0x600, R20 ;  /* 0x0000060015157824 */ /* 0x000fe200078e0214 */
[----:B------:R-:W3:Y:S03]  /*01f0*/  @!P1 LDG.E.EL.64 R6, desc[UR6][R18.64] ;  /* 0x0000000612069981 */ /* 0x000ee6000c2e1b00 */
[----:B-----5:R-:W-:Y:S01]  /*0200*/  IMAD.WIDE R20, R21, 0x4, R4 ;  /* 0x0000000415147825 */ /* 0x020fe200078e0204 */
[----:B------:R-:W-:-:S03]  /*0210*/  CS2R R4, SRZ ;  /* 0x0000000000047805 */ /* 0x000fc6000001ff00 */
[----:B------:R-:W-:Y:S01]  /*0220*/  IMAD.WIDE R22, R17, 0x4, R10 ;  /* 0x0000000411167825 */ /* 0x000fe200078e020a */
[----:B------:R-:W-:-:S03]  /*0230*/  CS2R R10, SRZ ;  /* 0x00000000000a7805 */ /* 0x000fc6000001ff00 */
[----:B------:R-:W3:Y:S04]  /*0240*/  @P0 LDG.E.EL.64 R4, desc[UR6][R20.64] ;  /* 0x0000000614040981 */ /* 0x000ee8000c2e1b00 */
[----:B------:R-:W4:Y:S01]  /*0250*/  @!P1 LDG.E.EL.64 R10, desc[UR6][R22.64] ;  /* 0x00000006160a9981 */ /* 0x000f22000c2e1b00 */
[----:B0-----:R-:W-:Y:S01]  /*0260*/  IMAD.WIDE R16, R17, 0x4, R8 ;  /* 0x0000000411107825 */ /* 0x001fe200078e0208 */
[----:B------:R-:W-:-:S06]  /*0270*/  CS2R R8, SRZ ;  /* 0x0000000000087805 */ /* 0x000fcc000001ff00 */
[----:B------:R0:W4:Y:S01]  /*0280*/  @!P1 LDG.E.EL.64 R8, desc[UR6][R16.64] ;  /* 0x0000000610089981 */ /* 0x000122000c2e1b00 */
[----:B------:R-:W1:Y:S01]  /*0290*/  S2UR UR5, SR_CgaCtaId ;  /* 0x00000000000579c3 */ /* 0x000e620000008800 */
[----:B0-----:R-:W-:Y:S01]  /*02a0*/  IMAD.MOV.U32 R17, RZ, RZ, 0x3e800000 ;  /* 0x3e800000ff117424 */ /* 0x001fe200078e00ff */
[----:B------:R-:W-:Y:S02]  /*02b0*/  UMOV UR4, 0x400 ;  /* 0x0000040000047882 */ /* 0x000fe40000000000 */
[----:B-1----:R-:W-:Y:S01]  /*02c0*/  UPRMT UR4, UR5, 0x654, UR4 ;  /* 0x0000065405047896 */ /* 0x002fe20008000004 */
[----:B------:R-:W-:Y:S02]  /*02d0*/  LOP3.LUT R14, R14, 0x2, R13, 0xf8, !PT ;  /* 0x000000020e0e7812 */ /* 0x000fe400078ef80d */
[----:B------:R-:W-:Y:S01]  /*02e0*/  LOP3.LUT R13, R13, 0xfc, RZ, 0xc0, !PT ;  /* 0x000000fc0d0d7812 */ /* 0x000fe200078ec0ff */
[----:B--2---:R-:W-:Y:S01]  /*02f0*/  FADD R2, R2, 0.0010000000474974513054 ;  /* 0x3a83126f02027421 */ /* 0x004fe20000000000 */
[----:B------:R-:W-:-:S03]  /*0300*/  FADD R3, R3, 0.0010000000474974513054 ;  /* 0x3a83126f03037421 */ /* 0x000fc60000000000 */
[----:B------:R-:W0:Y:S08]  /*0310*/  MUFU.SQRT R20, R2 ;  /* 0x0000000200147308 */ /* 0x000e300000002000 */
[----:B------:R-:W1:Y:S01]  /*0320*/  MUFU.SQRT R18, R3 ;  /* 0x0000000300127308 */ /* 0x000e620000002000 */
[C---:B0-----:R-:W-:Y:S02]  /*0330*/  FSETP.GT.AND P0, PT, R20.reuse, 8.50705917302346158658e+37, PT ;  /* 0x7e8000001400780b */ /* 0x041fe40003f04000 */
[----:B------:R-:W-:-:S02]  /*0340*/  FSETP.GEU.AND P2, PT, R20, 1.175494350822287508e-38, PT ;  /* 0x008000001400780b */ /* 0x000fc40003f4e000 */
[C---:B-1----:R-:W-:Y:S02]  /*0350*/  FSETP.GT.AND P1, PT, R18.reuse, 8.50705917302346158658e+37, PT ;  /* 0x7e8000001200780b */ /* 0x042fe40003f24000 */
[----:B------:R-:W-:-:S07]  /*0360*/  FSETP.GEU.AND P3, PT, R18, 1.175494350822287508e-38, PT ;  /* 0x008000001200780b */ /* 0x000fce0003f6e000 */
[----:B------:R-:W-:-:S04]  /*0370*/  @P0 FMUL R20, R20, 0.25 ;  /* 0x3e80000014140820 */ /* 0x000fc80000400000 */
[----:B------:R-:W-:Y:S01]  /*0380*/  @!P2 FMUL R20, R20, 16777216 ;  /* 0x4b8000001414a820 */ /* 0x000fe20000400000 */
[----:B------:R-:W-:-:S04]  /*0390*/  @P1 FMUL R18, R18, 0.25 ;  /* 0x3e80000012121820 */ /* 0x000fc80000400000 */
[----:B------:R-:W-:Y:S01]  /*03a0*/  @!P3 FMUL R18, R18, 16777216 ;  /* 0x4b8000001212b820 */ /* 0x000fe20000400000 */
[----:B------:R-:W0:Y:S01]  /*03b0*/  MUFU.RCP R20, R20 ;  /* 0x0000001400147308 */ /* 0x000e220000001000 */
[----:B------:R-:W-:-:S07]  /*03c0*/  FSEL R3, R17, 1, P0 ;  /* 0x3f80000011037808 */ /* 0x000fce0000000000 */
[----:B------:R-:W1:Y:S01]  /*03d0*/  MUFU.RCP R18, R18 ;  /* 0x0000001200127308 */ /* 0x000e620000001000 */
[----:B------:R-:W-:Y:S01]  /*03e0*/  FSEL R17, R17, 1, P1 ;  /* 0x3f80000011117808 */ /* 0x000fe20000800000 */
[----:B------:R-:W-:Y:S01]  /*03f0*/  @!P2 FMUL R3, R3, 16777216 ;  /* 0x4b8000000303a820 */ /* 0x000fe20000400000 */
[----:B---3--:R-:W-:-:S03]  /*0400*/  FADD R5, -R7, R5 ;  /* 0x0000000507057221 */ /* 0x008fc60000000100 */
[----:B------:R-:W-:Y:S01]  /*0410*/  @!P3 FMUL R17, R17, 16777216 ;  /* 0x4b8000001111b820 */ /* 0x000fe20000400000 */
[----:B------:R-:W-:Y:S01]  /*0420*/  FADD R4, -R6, R4 ;  /* 0x0000000406047221 */ /* 0x000fe20000000100 */
[----:B0-----:R-:W-:Y:S01]  /*0430*/  FMUL R7, R20, R3 ;  /* 0x0000000314077220 */ /* 0x001fe20000400000 */
[----:B------:R-:W-:Y:S01]  /*0440*/  SHF.R.U32.HI R2, RZ, 0x1, R12 ;  /* 0x00000001ff027819 */ /* 0x000fe2000001160c */
[----:B------:R-:W-:Y:S02]  /*0450*/  IMAD.SHL.U32 R12, R12, 0x8, RZ ;  /* 0x000000080c0c7824 */ /* 0x000fe400078e00ff */
[----:B-1----:R-:W-:Y:S01]  /*0460*/  FMUL R18, R18, R17 ;  /* 0x0000001112127220 */ /* 0x002fe20000400000 */
[----:B------:R-:W-:-:S03]  /*0470*/  FMUL R7, R4, R7 ;  /* 0x0000000704077220 */ /* 0x000fc60000400000 */
[----:B------:R-:W-:Y:S01]  /*0480*/  FMUL R18, R5, R18 ;  /* 0x0000001205127220 */ /* 0x000fe20000400000 */
[----:B------:R-:W-:Y:S01]  /*0490*/  SGXT.U32 R3, R2, 0x6 ;  /* 0x000000060203781a */ /* 0x000fe20000000000 */
[----:B----4-:R-:W-:Y:S01]  /*04a0*/  FFMA R7, R7, R10, R8 ;  /* 0x0000000a07077223 */ /* 0x010fe20000000008 */
[----:B------:R-:W-:Y:S01]  /*04b0*/  LOP3.LUT R2, R12, 0xf8, RZ, 0xc0, !PT ;  /* 0x000000f80c027812 */ /* 0x000fe200078ec0ff */
[----:B------:R-:W-:Y:S01]  /*04c0*/  FFMA R9, R18, R11, R9 ;  /* 0x0000000b12097223 */ /* 0x000fe20000000009 */
[----:B------:R-:W-:Y:S02]  /*04d0*/  LOP3.LUT R15, R15, 0xf8, R12, 0xf8, !PT ;  /* 0x000000f80f0f7812 */ /* 0x000fe400078ef80c */
[----:B------:R-:W-:Y:S01]  /*04e0*/  FSETP.GEU.AND P1, PT, R7, RZ, PT ;  /* 0x000000ff0700720b */ /* 0x000fe20003f2e000 */
[----:B------:R-:W-:Y:S01]  /*04f0*/  VIADD R2, R2, UR4 ;  /* 0x0000000402027c36 */ /* 0x000fe20008000000 */
[----:B------:R-:W-:Y:S02]  /*0500*/  FSETP.GEU.AND P2, PT, R9, RZ, PT ;  /* 0x000000ff0900720b */ /* 0x000fe40003f4e000 */
[----:B------:R-:W-:Y:S01]  /*0510*/  FSEL R7, R7, RZ, P1 ;  /* 0x000000ff07077208 */ /* 0x000fe20000800000 */
[----:B------:R-:W-:Y:S01]  /*0520*/  IMAD R2, R15, 0x4, R2 ;  /* 0x000000040f027824 */ /* 0x000fe200078e0202 */
[----:B------:R-:W-:-:S04]  /*0530*/  FSEL R9, R9, RZ, P2 ;  /* 0x000000ff09097208 */ /* 0x000fc80001000000 */
[----:B------:R0:W-:Y:S04]  /*0540*/  STS [R2], R7 ;  /* 0x0000000702007388 */ /* 0x0001e80000000800 */
[----:B------:R0:W-:Y:S01]  /*0550*/  STS [R2+0x14], R9 ;  /* 0x0000140902007388 */ /* 0x0001e20000000800 */
[----:B------:R-:W-:Y:S01]  /*0560*/  LOP3.LUT R0, R0, R3, RZ, 0xfc, !PT ;  /* 0x0000000300007212 */ /* 0x000fe200078efcff */
[----:B------:R-:W-:Y:S01]  /*0570*/  BAR.SYNC.DEFER_BLOCKING 0x0 ;  /* 0x0000000000007b1d */ /* 0x000fe20000010000 */
[----:B------:R-:W-:-:S04]  /*0580*/  ISETP.GE.AND P0, PT, R14, 0x4, PT ;  /* 0x000000040e00780c */ /* 0x000fc80003f06270 */
[----:B------:R-:W-:Y:S02]  /*0590*/  ISETP.LT.AND P0, PT, R0, 0x600, !P0 ;  /* 0x000006000000780c */ /* 0x000fe40004701270 */
[----:B------:R-:W-:-:S04]  /*05a0*/  LOP3.LUT R12, R12, 0x3f8, RZ, 0xc0, !PT ;  /* 0x000003f80c0c7812 */ /* 0x000fc800078ec0ff */
[----:B------:R-:W-:-:S07]  /*05b0*/  IADD3 R12, R12, UR4, R13 ;  /* 0x000000040c0c7c10 */ /* 0x000fce000fffe00d */
[----:B0-----:R-:W-:Y:S05]  /*05c0*/  @!P0 EXIT ;  /* 0x000000000000894d */ /* 0x001fea0003800000 */
[----:B------:R-:W-:Y:S01]  /*05d0*/  LDS R8, [R12] ;  /* 0x000000000c087984 */ /* 0x000fe20000000800 */
[----:B------:R-:W-:Y:S01]  /*05e0*/  IMAD.HI R4, R0, 0x2aaaaaab, RZ ;  /* 0x2aaaaaab00047827 */ /* 0x000fe200078e02ff */
[----:B------:R-:W0:Y:S02]  /*05f0*/  LDC.64 R2, c[0x0][0x238] ;  /* 0x00008e00ff027b82 */ /* 0x000e240000000a00 */
[----:B------:R-:W1:Y:S02]  /*0600*/  LDS R9, [R12+0x4] ;  /* 0x000004000c097984 */ /* 0x000e640000000800 */
[----:B------:R-:W-:-:S04]  /*0610*/  SHF.R.U32.HI R5, RZ, 0x1f, R4 ;  /* 0x0000001fff057819 */ /* 0x000fc80000011604 */
[----:B------:R-:W-:-:S05]  /*0620*/  LEA.HI.SX32 R5, R4, R5, 0x1a ;  /* 0x0000000504057211 */ /* 0x000fca00078fd2ff */
[----:B------:R-:W-:-:S04]  /*0630*/  IMAD R7, R5, -0x180, R0 ;  /* 0xfffffe8005077824 */ /* 0x000fc800078e0200 */
[----:B------:R-:W-:-:S04]  /*0640*/  IMAD R14, R7, 0x4, R14 ;  /* 0x00000004070e7824 */ /* 0x000fc800078e020e */
[----:B------:R-:W-:-:S04]  /*0650*/  IMAD R5, R5, 0x2080, R14 ;  /* 0x0000208005057824 */ /* 0x000fc800078e020e */
[----:B0-----:R-:W-:-:S05]  /*0660*/  IMAD.WIDE R2, R5, 0x4, R2 ;  /* 0x0000000405027825 */ /* 0x001fca00078e0202 */
[----:B-1----:R-:W-:Y:S01]  /*0670*/  STG.E.64 desc[UR6][R2.64], R8 ;  /* 0x0000000802007986 */ /* 0x002fe2000c101b06 */
[----:B------:R-:W-:Y:S05]  /*0680*/  EXIT ;  /* 0x000000000000794d */ /* 0x000fea0003800000 */
.L_x_0:
[----:B------:R-:W-:-:S00]  /*0690*/  BRA `(.L_x_0) ;  /* 0xfffffffc00fc7947 */ /* 0x000fc0000383ffff */
[----:B------:R-:W-:-:S00]  /*06a0*/  NOP ;  /* 0x0000000000007918 */ /* 0x000fc00000000000 */
        /* <DEDUP_REMOVED lines=13> */
.L_x_1:


//--------------------- .nv.global.init           --------------------------
	.section	.nv.global.init,"aw",@progbits
.nv.global.init:
	.type		_$_str,@object
	.size		_$_str,(_$_str_$_2 - _$_str)
_$_str:
        /*0000*/ 	.byte	0x5f, 0x5f, 0x43, 0x55, 0x44, 0x41, 0x5f, 0x46, 0x54, 0x5a, 0x00
	.type		_$_str_$_2,@object
	.size		_$_str_$_2,(.L_1 - _$_str_$_2)
_$_str_$_2:
        /*000b*/ 	.byte	0x5f, 0x5f, 0x43, 0x55, 0x44, 0x41, 0x5f, 0x50, 0x52, 0x45, 0x43, 0x5f, 0x53, 0x51, 0x52, 0x54
        /*001b*/ 	.byte	0x00
.L_1:


//--------------------- .nv.shared.triton_poi_fused__native_batch_norm_legit_no_training_relu_45 --------------------------
	.section	.nv.shared.triton_poi_fused__native_batch_norm_legit_no_training_relu_45,"aw",@nobits
	.sectionflags	@""
	.align	16
	.zero		1024


//--------------------- .nv.constant0.triton_poi_fused__native_batch_norm_legit_no_training_relu_45 --------------------------
	.section	.nv.constant0.triton_poi_fused__native_batch_norm_legit_no_training_relu_45,"a",@progbits
	.sectionflags	@""
	.align	4
.nv.constant0.triton_poi_fused__native_batch_norm_legit_no_training_relu_45:
	.zero		584
